	.headerflags	@"EF_CUDA_TEXMODE_UNIFIED EF_CUDA_64BIT_ADDRESS EF_CUDA_ACCELERATORS EF_CUDA_SM90 EF_CUDA_VIRTUAL_SM(EF_CUDA_SM90)"
	.elftype	@"ET_EXEC"


//--------------------- .nv.info                  --------------------------
	.section	.nv.info,"",@"SHT_CUDA_INFO"
	.align	4


	//----- nvinfo : EIATTR_REGCOUNT
	.align		4
        /*0000*/ 	.byte	0x04, 0x2f
        /*0002*/ 	.short	(.L_1 - .L_0)
	.align		4
.L_0:
        /*0004*/ 	.word	index@(triton_poi_fused_clone_8)
        /*0008*/ 	.word	0x0000000c


	//----- nvinfo : EIATTR_MIN_STACK_SIZE
	.align		4
.L_1:
        /*000c*/ 	.byte	0x04, 0x12
        /*000e*/ 	.short	(.L_3 - .L_2)
	.align		4
.L_2:
        /*0010*/ 	.word	index@(triton_poi_fused_clone_8)
        /*0014*/ 	.word	0x00000000


	//----- nvinfo : EIATTR_FRAME_SIZE
	.align		4
.L_3:
        /*0018*/ 	.byte	0x04, 0x11
        /*001a*/ 	.short	(.L_5 - .L_4)
	.align		4
.L_4:
        /*001c*/ 	.word	index@(triton_poi_fused_clone_8)
        /*0020*/ 	.word	0x00000000


	//----- nvinfo : EIATTR_MIN_STACK_SIZE
	.align		4
.L_5:
        /*0024*/ 	.byte	0x04, 0x12
        /*0026*/ 	.short	(.L_7 - .L_6)
	.align		4
.L_6:
        /*0028*/ 	.word	index@(triton_poi_fused_clone_8)
        /*002c*/ 	.word	0x00000000
.L_7:


//--------------------- .nv.info.triton_poi_fused_clone_8 --------------------------
	.section	.nv.info.triton_poi_fused_clone_8,"",@"SHT_CUDA_INFO"
	.sectionflags	@""
	.align	4


	//----- nvinfo : EIATTR_CUDA_API_VERSION
	.align		4
        /*0000*/ 	.byte	0x04, 0x37
        /*0002*/ 	.short	(.L_9 - .L_8)
.L_8:
        /*0004*/ 	.word	0x0000007c


	//----- nvinfo : EIATTR_KPARAM_INFO
	.align		4
.L_9:
        /*0008*/ 	.byte	0x04, 0x17
        /*000a*/ 	.short	(.L_11 - .L_10)
.L_10:
        /*000c*/ 	.word	0x00000000
        /*0010*/ 	.short	0x0002
        /*0012*/ 	.short	0x0010
        /*0014*/ 	.byte	0x00, 0xf0, 0x11, 0x00


	//----- nvinfo : EIATTR_KPARAM_INFO
	.align		4
.L_11:
        /*0018*/ 	.byte	0x04, 0x17
        /*001a*/ 	.short	(.L_13 - .L_12)
.L_12:
        /*001c*/ 	.word	0x00000000
        /*0020*/ 	.short	0x0001
        /*0022*/ 	.short	0x0008
        /*0024*/ 	.byte	0x00, 0xf4, 0x21, 0x00


	//----- nvinfo : EIATTR_KPARAM_INFO
	.align		4
.L_13:
        /*0028*/ 	.byte	0x04, 0x17
        /*002a*/ 	.short	(.L_15 - .L_14)
.L_14:
        /*002c*/ 	.word	0x00000000
        /*0030*/ 	.short	0x0000
        /*0032*/ 	.short	0x0000
        /*0034*/ 	.byte	0x00, 0xf4, 0x21, 0x00


	//----- nvinfo : EIATTR_SPARSE_MMA_MASK
	.align		4
.L_15:
        /*0038*/ 	.byte	0x03, 0x50
        /*003a*/ 	.short	0x0000


	//----- nvinfo : EIATTR_MAXREG_COUNT
	.align		4
        /*003c*/ 	.byte	0x03, 0x1b
        /*003e*/ 	.short	0x00ff


	//----- nvinfo : EIATTR_EXIT_INSTR_OFFSETS
	.align		4
        /*0040*/ 	.byte	0x04, 0x1c
        /*0042*/ 	.short	(.L_17 - .L_16)


	//   ....[0]....
.L_16:
        /*0044*/ 	.word	0x000001b0


	//   ....[1]....
        /*0048*/ 	.word	0x000001d0


	//----- nvinfo : EIATTR_REQNTID
	.align		4
.L_17:
        /*004c*/ 	.byte	0x04, 0x10
        /*004e*/ 	.short	(.L_19 - .L_18)
.L_18:
        /*0050*/ 	.word	0x00000020
        /*0054*/ 	.word	0x00000001
        /*0058*/ 	.word	0x00000001


	//----- nvinfo : EIATTR_CRS_STACK_SIZE
	.align		4
.L_19:
        /*005c*/ 	.byte	0x04, 0x1e
        /*005e*/ 	.short	(.L_21 - .L_20)
.L_20:
        /*0060*/ 	.word	0x00000000


	//----- nvinfo : EIATTR_CBANK_PARAM_SIZE
	.align		4
.L_21:
        /*0064*/ 	.byte	0x03, 0x19
        /*0066*/ 	.short	0x0014


	//----- nvinfo : EIATTR_PARAM_CBANK
	.align		4
        /*0068*/ 	.byte	0x04, 0x0a
        /*006a*/ 	.short	(.L_23 - .L_22)
	.align		4
.L_22:
        /*006c*/ 	.word	index@(.nv.constant0.triton_poi_fused_clone_8)
        /*0070*/ 	.short	0x0210
        /*0072*/ 	.short	0x0014


	//----- nvinfo : EIATTR_SW_WAR
	.align		4
.L_23:
        /*0074*/ 	.byte	0x04, 0x36
        /*0076*/ 	.short	(.L_25 - .L_24)
.L_24:
        /*0078*/ 	.word	0x00000008
.L_25:


//--------------------- .nv.callgraph             --------------------------
	.section	.nv.callgraph,"",@"SHT_CUDA_CALLGRAPH"
	.align	4
	.sectionentsize	8
	.align		4
        /*0000*/ 	.word	0x00000000
	.align		4
        /*0004*/ 	.word	0xffffffff
	.align		4
        /*0008*/ 	.word	0x00000000
	.align		4
        /*000c*/ 	.word	0xfffffffe
	.align		4
        /*0010*/ 	.word	0x00000000
	.align		4
        /*0014*/ 	.word	0xfffffffd
	.align		4
        /*0018*/ 	.word	0x00000000
	.align		4
        /*001c*/ 	.word	0xfffffffc


//--------------------- .text.triton_poi_fused_clone_8 --------------------------
	.section	.text.triton_poi_fused_clone_8,"ax",@progbits
	.align	128
        .global         triton_poi_fused_clone_8
        .type           triton_poi_fused_clone_8,@function
        .size           triton_poi_fused_clone_8,(.L_x_3 - triton_poi_fused_clone_8)
        .other          triton_poi_fused_clone_8,@"STO_CUDA_ENTRY STV_DEFAULT"
triton_poi_fused_clone_8:
.text.triton_poi_fused_clone_8:
[----:B------:R-:W0:Y:S02]  /*0000*/  LDC R1, c[0x0][0x28] ;  /* 0x00000a00ff017b82 */ /* 0x000e240000000800 */
[----:B------:R-:W1:Y:S01]  /*0010*/  S2R R0, SR_TID.X ;  /* 0x0000000000007919 */ /* 0x000e620000002100 */
[----:B------:R-:W2:Y:S01]  /*0020*/  LDC.64 R4, c[0x0][0x218] ;  /* 0x00008600ff047b82 */ /* 0x000ea20000000a00 */
[----:B------:R-:W-:Y:S01]  /*0030*/  ULDC.64 UR4, c[0x0][0x208] ;  /* 0x0000820000047ab9 */ /* 0x000fe20000000a00 */
[----:B------:R-:W-:Y:S01]  /*0040*/  BSSY B0, `(.L_x_0) ;  /* 0x0000016000007945 */ /* 0x000fe20003800000 */
[----:B------:R-:W3:Y:S05]  /*0050*/  S2R R7, SR_CTAID.X ;  /* 0x0000000000077919 */ /* 0x000eea0000002500 */
[----:B------:R-:W4:Y:S01]  /*0060*/  LDC.64 R2, c[0x0][0x210] ;  /* 0x00008400ff027b82 */ /* 0x000f220000000a00 */
[----:B-1----:R-:W-:Y:S01]  /*0070*/  IMAD.SHL.U32 R0, R0, 0x2, RZ ;  /* 0x0000000200007824 */ /* 0x002fe200078e00ff */
[----:B---3--:R-:W-:-:S04]  /*0080*/  SHF.R.S32.HI R6, RZ, 0x19, R7 ;  /* 0x00000019ff067819 */ /* 0x008fc80000011407 */
[----:B------:R-:W-:Y:S02]  /*0090*/  LOP3.LUT R0, R0, 0x3e, RZ, 0xc0, !PT ;  /* 0x0000003e00007812 */ /* 0x000fe400078ec0ff */
[----:B------:R-:W-:-:S03]  /*00a0*/  SGXT R6, R6, 0x1 ;  /* 0x000000010606781a */ /* 0x000fc60000000200 */
[----:B------:R-:W-:-:S04]  /*00b0*/  IMAD R7, R7, 0x40, R0 ;  /* 0x0000004007077824 */ /* 0x000fc800078e0200 */
[C---:B--2---:R-:W-:Y:S01]  /*00c0*/  IMAD.WIDE R4, R7.reuse, 0x4, R4 ;  /* 0x0000000407047825 */ /* 0x044fe200078e0204 */
[----:B------:R-:W-:Y:S02]  /*00d0*/  SHF.R.S32.HI R0, RZ, 0x1, R7 ;  /* 0x00000001ff007819 */ /* 0x000fe40000011407 */
[----:B------:R-:W-:Y:S02]  /*00e0*/  ISETP.GE.AND P0, PT, R7, 0x40, PT ;  /* 0x000000400700780c */ /* 0x000fe40003f06270 */
[C---:B------:R-:W-:Y:S02]  /*00f0*/  LEA.HI R8, R6.reuse, R0, RZ, 0x3 ;  /* 0x0000000006087211 */ /* 0x040fe400078f18ff */
[----:B------:R-:W-:Y:S02]  /*0100*/  LEA.HI R6, R6, R7, RZ, 0x4 ;  /* 0x0000000706067211 */ /* 0x000fe400078f20ff */
[----:B------:R-:W-:Y:S02]  /*0110*/  LOP3.LUT R9, R8, 0x1ffffff8, RZ, 0xc0, !PT ;  /* 0x1ffffff808097812 */ /* 0x000fe400078ec0ff */
[----:B------:R-:W-:-:S03]  /*0120*/  SHF.R.S32.HI R6, RZ, 0x4, R6 ;  /* 0x00000004ff067819 */ /* 0x000fc60000011406 */
[----:B------:R-:W-:-:S04]  /*0130*/  IMAD.IADD R9, R0, 0x1, -R9 ;  /* 0x0000000100097824 */ /* 0x000fc800078e0a09 */
[----:B------:R-:W-:Y:S01]  /*0140*/  IMAD R9, R9, 0x4, R6 ;  /* 0x0000000409097824 */ /* 0x000fe200078e0206 */
[----:B------:R-:W-:-:S03]  /*0150*/  CS2R R6, SRZ ;  /* 0x0000000000067805 */ /* 0x000fc6000001ff00 */
[----:B------:R-:W-:-:S04]  /*0160*/  IMAD.SHL.U32 R9, R9, 0x2, RZ ;  /* 0x0000000209097824 */ /* 0x000fc800078e00ff */
[----:B----4-:R-:W-:Y:S01]  /*0170*/  IMAD.WIDE R2, R9, 0x4, R2 ;  /* 0x0000000409027825 */ /* 0x010fe200078e0202 */
[----:B------:R-:W-:Y:S06]  /*0180*/  @P0 BRA `(.L_x_1) ;  /* 0x0000000000040947 */ /* 0x000fec0003800000 */
[----:B------:R1:W5:Y:S02]  /*0190*/  LDG.E.64 R6, desc[UR4][R2.64] ;  /* 0x0000000402067981 */ /* 0x000364000c1e1b00 */
.L_x_1:
[----:B------:R-:W-:Y:S05]  /*01a0*/  BSYNC B0 ;  /* 0x0000000000007941 */ /* 0x000fea0003800000 */
.L_x_0:
[----:B------:R-:W-:Y:S05]  /*01b0*/  @P0 EXIT ;  /* 0x000000000000094d */ /* 0x000fea0003800000 */
[----:B-----5:R-:W-:Y:S01]  /*01c0*/  STG.E.64 desc[UR4][R4.64], R6 ;  /* 0x0000000604007986 */ /* 0x020fe2000c101b04 */
[----:B------:R-:W-:Y:S05]  /*01d0*/  EXIT ;  /* 0x000000000000794d */ /* 0x000fea0003800000 */
.L_x_2:
[----:B------:R-:W-:-:S00]  /*01e0*/  BRA `(.L_x_2) ;  /* 0xfffffffc00fc7947 */ /* 0x000fc0000383ffff */
[----:B------:R-:W-:-:S00]  /*01f0*/  NOP ;  /* 0x0000000000007918 */ /* 0x000fc00000000000 */
        /* <DEDUP_REMOVED lines=8> */
.L_x_3:


//--------------------- .nv.constant0.triton_poi_fused_clone_8 --------------------------
	.section	.nv.constant0.triton_poi_fused_clone_8,"a",@progbits
	.sectionflags	@""
	.align	4
.nv.constant0.triton_poi_fused_clone_8:
	.zero		548
